//
// Generated by NVIDIA NVVM Compiler
//
// Compiler Build ID: CL-36424714
// Cuda compilation tools, release 13.0, V13.0.88
// Based on NVVM 20.0.0
//

.version 9.0
.target sm_100
.address_size 64

	// .globl	_Z5testpv

.visible .entry _Z5testpv()
{


	ret;

}


// ===== COMPILED SASS (sm_100) =====

	.target	sm_100

	.elftype	@"ET_EXEC"


//--------------------- .note.nv.tkinfo           --------------------------
	.section	.note.nv.tkinfo,"",@"SHT_NOTE"
	.sectionflags	@"SHF_NOTE_NV_TKINFO"
	.tkinfo
        /*0018*/ 	.word	0x00000002
        /*0030*/ 	.string	""
        /*0030*/ 	.string	"ptxas"
        /*0030*/ 	.string	"Cuda compilation tools, release 13.0, V13.0.88"
        /*0030*/ 	.string	"Build cuda_13.0.r13.0/compiler.36424714_0"
        /*0030*/ 	.string	"-arch sm_100 -m 64 "



//--------------------- .note.nv.cuinfo           --------------------------
	.section	.note.nv.cuinfo,"",@"SHT_NOTE"
	.sectionflags	@"SHF_NOTE_NV_CUINFO"
        /*0018*/ 	.short	0x0002
        /*001a*/ 	.short	0x0064
        /*001c*/ 	.short	0x0082
	.zero		2


//--------------------- .nv.info                  --------------------------
	.section	.nv.info,"",@"SHT_CUDA_INFO"
	.align	4


	//----- nvinfo : EIATTR_REGCOUNT
	.align		4
        /*0000*/ 	.byte	0x04, 0x2f
        /*0002*/ 	.short	(.L_1 - .L_0)
	.align		4
.L_0:
        /*0004*/ 	.word	index@(_Z5testpv)
        /*0008*/ 	.word	0x00000004


	//----- nvinfo : EIATTR_FRAME_SIZE
	.align		4
.L_1:
        /*000c*/ 	.byte	0x04, 0x11
        /*000e*/ 	.short	(.L_3 - .L_2)
	.align		4
.L_2:
        /*0010*/ 	.word	index@(_Z5testpv)
        /*0014*/ 	.word	0x00000000


	//----- nvinfo : EIATTR_MIN_STACK_SIZE
	.align		4
.L_3:
        /*0018*/ 	.byte	0x04, 0x12
        /*001a*/ 	.short	(.L_5 - .L_4)
	.align		4
.L_4:
        /*001c*/ 	.word	index@(_Z5testpv)
        /*0020*/ 	.word	0x00000000
.L_5:


//--------------------- .nv.compat                --------------------------
	.section	.nv.compat,"",@"SHT_CUDA_COMPAT_INFO"
	.align	4
        /*0000*/ 	.byte	0x02, 0x09, 0x00, 0x00, 0x02, 0x02, 0x01, 0x00, 0x02, 0x05, 0x05, 0x00, 0x03, 0x07, 0x01, 0x01
        /*0010*/ 	.byte	0x02, 0x03, 0x00, 0x00, 0x02, 0x06, 0x01, 0x00, 0x04, 0x0b, 0x08, 0x00, 0x09, 0x00, 0x00, 0x00
        /*0020*/ 	.byte	0x00, 0x00, 0x00, 0x00


//--------------------- .nv.info._Z5testpv        --------------------------
	.section	.nv.info._Z5testpv,"",@"SHT_CUDA_INFO"
	.sectionflags	@""
	.align	4


	//----- nvinfo : EIATTR_CUDA_API_VERSION
	.align		4
        /*0000*/ 	.byte	0x04, 0x37
        /*0002*/ 	.short	(.L_7 - .L_6)
.L_6:
        /*0004*/ 	.word	0x00000082


	//----- nvinfo : EIATTR_SPARSE_MMA_MASK
	.align		4
.L_7:
        /*0008*/ 	.byte	0x03, 0x50
        /*000a*/ 	.short	0x0000


	//----- nvinfo : EIATTR_MAXREG_COUNT
	.align		4
        /*000c*/ 	.byte	0x03, 0x1b
        /*000e*/ 	.short	0x00ff


	//----- nvinfo : EIATTR_MERCURY_ISA_VERSION
	.align		4
        /*0010*/ 	.byte	0x03, 0x5f
        /*0012*/ 	.short	0x0101


	//----- nvinfo : EIATTR_VRC_CTA_INIT_COUNT
	.align		4
        /*0014*/ 	.byte	0x02, 0x4a
	.zero		1
	.zero		1


	//----- nvinfo : EIATTR_EXIT_INSTR_OFFSETS
	.align		4
        /*0018*/ 	.byte	0x04, 0x1c
        /*001a*/ 	.short	(.L_9 - .L_8)


	//   ....[0]....
.L_8:
        /*001c*/ 	.word	0x00000010


	//----- nvinfo : EIATTR_SW_WAR
	.align		4
.L_9:
        /*0020*/ 	.byte	0x04, 0x36
        /*0022*/ 	.short	(.L_11 - .L_10)
.L_10:
        /*0024*/ 	.word	0x00000008
.L_11:


//--------------------- .nv.callgraph             --------------------------
	.section	.nv.callgraph,"",@"SHT_CUDA_CALLGRAPH"
	.align	4
	.sectionentsize	8
	.align		4
        /*0000*/ 	.word	0x00000000
	.align		4
        /*0004*/ 	.word	0xffffffff
	.align		4
        /*0008*/ 	.word	0x00000000
	.align		4
        /*000c*/ 	.word	0xfffffffe
	.align		4
        /*0010*/ 	.word	0x00000000
	.align		4
        /*0014*/ 	.word	0xfffffffd
	.align		4
        /*0018*/ 	.word	0x00000000
	.align		4
        /*001c*/ 	.word	0xfffffffc


//--------------------- .text._Z5testpv           --------------------------
	.section	.text._Z5testpv,"ax",@progbits
	.align	128
        .global         _Z5testpv
        .type           _Z5testpv,@function
        .size           _Z5testpv,(.L_x_1 - _Z5testpv)
        .other          _Z5testpv,@"STO_CUDA_ENTRY STV_DEFAULT"
_Z5testpv:
.text._Z5testpv:
[----:B------:R-:W-:Y:S01]  /*0000*/  LDC R1, c[0x0][0x37c] ;  /* 0x0000df00ff017b82 */ /* 0x000fe20000000800 */
[----:B------:R-:W-:Y:S05]  /*0010*/  EXIT ;  /* 0x000000000000794d */ /* 0x000fea0003800000 */
.L_x_0:
[----:B------:R-:W-:-:S00]  /*0020*/  BRA `(.L_x_0) ;  /* 0xfffffffc00fc7947 */ /* 0x000fc0000383ffff */
[----:B------:R-:W-:-:S00]  /*0030*/  NOP ;  /* 0x0000000000007918 */ /* 0x000fc00000000000 */
        /* <DEDUP_REMOVED lines=12> */
.L_x_1:


//--------------------- .nv.shared.reserved.0     --------------------------
	.section	.nv.shared.reserved.0,"aw",@nobits
	.weak		__nv_reservedSMEM_offset_0_alias
	.size		__nv_reservedSMEM_offset_0_alias, 0, 64
	.other		__nv_reservedSMEM_offset_0_alias,@"STO_CUDA_RESERVED_SHARED STV_DEFAULT"
__nv_reservedSMEM_offset_0_alias:
	.zero		0
	.zero		64


//--------------------- .nv.constant0._Z5testpv   --------------------------
	.section	.nv.constant0._Z5testpv,"a",@progbits
	.sectionflags	@""
	.align	4
.nv.constant0._Z5testpv:
	.zero		896


//--------------------- SYMBOLS --------------------------

	.type		.nv.reservedSmem.offset0,@object
	.size		.nv.reservedSmem.offset0,0x4
